//
// Generated by NVIDIA NVVM Compiler
//
// Compiler Build ID: CL-36424714
// Cuda compilation tools, release 13.0, V13.0.88
// Based on NVVM 20.0.0
//

.version 9.0
.target sm_100
.address_size 64

	// .globl	_Z21calculate_temperaturePfS_i

.visible .entry _Z21calculate_temperaturePfS_i(
	.param .u64 .ptr .align 1 _Z21calculate_temperaturePfS_i_param_0,
	.param .u64 .ptr .align 1 _Z21calculate_temperaturePfS_i_param_1,
	.param .u32 _Z21calculate_temperaturePfS_i_param_2
)
{
	.reg .pred 	%p<8>;
	.reg .b32 	%r<22>;
	.reg .b32 	%f<9>;
	.reg .b64 	%rd<16>;

	ld.param.u64 	%rd1, [_Z21calculate_temperaturePfS_i_param_0];
	ld.param.u64 	%rd2, [_Z21calculate_temperaturePfS_i_param_1];
	ld.param.u32 	%r4, [_Z21calculate_temperaturePfS_i_param_2];
	mov.u32 	%r5, %ctaid.y;
	mov.u32 	%r6, %ntid.y;
	mov.u32 	%r7, %tid.y;
	mad.lo.s32 	%r8, %r5, %r6, %r7;
	mov.u32 	%r9, %ctaid.x;
	mov.u32 	%r10, %ntid.x;
	mov.u32 	%r11, %tid.x;
	mad.lo.s32 	%r12, %r9, %r10, %r11;
	setp.eq.s32 	%p1, %r8, 0;
	add.s32 	%r13, %r4, -1;
	setp.ge.s32 	%p2, %r8, %r13;
	or.pred  	%p3, %p1, %p2;
	setp.lt.s32 	%p4, %r12, 1;
	or.pred  	%p5, %p4, %p3;
	setp.ge.s32 	%p6, %r12, %r13;
	or.pred  	%p7, %p5, %p6;
	@%p7 bra 	$L__BB0_2;
	cvta.to.global.u64 	%rd3, %rd1;
	cvta.to.global.u64 	%rd4, %rd2;
	add.s32 	%r14, %r8, -1;
	mul.lo.s32 	%r15, %r4, %r14;
	add.s32 	%r16, %r15, %r12;
	mul.wide.s32 	%rd5, %r16, 4;
	add.s64 	%rd6, %rd3, %rd5;
	ld.global.f32 	%f1, [%rd6];
	shl.b32 	%r17, %r4, 1;
	add.s32 	%r18, %r15, %r17;
	add.s32 	%r19, %r18, %r12;
	mul.wide.s32 	%rd7, %r19, 4;
	add.s64 	%rd8, %rd3, %rd7;
	ld.global.f32 	%f2, [%rd8];
	add.f32 	%f3, %f1, %f2;
	sub.s32 	%r20, %r18, %r4;
	cvt.s64.s32 	%rd9, %r20;
	cvt.u64.u32 	%rd10, %r12;
	add.s64 	%rd11, %rd10, %rd9;
	shl.b64 	%rd12, %rd11, 2;
	add.s64 	%rd13, %rd3, %rd12;
	ld.global.f32 	%f4, [%rd13+4];
	add.f32 	%f5, %f3, %f4;
	ld.global.f32 	%f6, [%rd13+-4];
	add.f32 	%f7, %f5, %f6;
	mul.f32 	%f8, %f7, 0f3E800000;
	add.s32 	%r21, %r16, %r4;
	mul.wide.s32 	%rd14, %r21, 4;
	add.s64 	%rd15, %rd4, %rd14;
	st.global.f32 	[%rd15], %f8;
$L__BB0_2:
	ret;

}


// ===== COMPILED SASS (sm_100) =====

	.target	sm_100

	.elftype	@"ET_EXEC"


//--------------------- .note.nv.tkinfo           --------------------------
	.section	.note.nv.tkinfo,"",@"SHT_NOTE"
	.sectionflags	@"SHF_NOTE_NV_TKINFO"
	.tkinfo
        /*0018*/ 	.word	0x00000002
        /*0030*/ 	.string	""
        /*0030*/ 	.string	"ptxas"
        /*0030*/ 	.string	"Cuda compilation tools, release 13.0, V13.0.88"
        /*0030*/ 	.string	"Build cuda_13.0.r13.0/compiler.36424714_0"
        /*0030*/ 	.string	"-arch sm_100 -m 64 "



//--------------------- .note.nv.cuinfo           --------------------------
	.section	.note.nv.cuinfo,"",@"SHT_NOTE"
	.sectionflags	@"SHF_NOTE_NV_CUINFO"
        /*0018*/ 	.short	0x0002
        /*001a*/ 	.short	0x0064
        /*001c*/ 	.short	0x0082
	.zero		2


//--------------------- .nv.info                  --------------------------
	.section	.nv.info,"",@"SHT_CUDA_INFO"
	.align	4


	//----- nvinfo : EIATTR_REGCOUNT
	.align		4
        /*0000*/ 	.byte	0x04, 0x2f
        /*0002*/ 	.short	(.L_1 - .L_0)
	.align		4
.L_0:
        /*0004*/ 	.word	index@(_Z21calculate_temperaturePfS_i)
        /*0008*/ 	.word	0x00000012


	//----- nvinfo : EIATTR_FRAME_SIZE
	.align		4
.L_1:
        /*000c*/ 	.byte	0x04, 0x11
        /*000e*/ 	.short	(.L_3 - .L_2)
	.align		4
.L_2:
        /*0010*/ 	.word	index@(_Z21calculate_temperaturePfS_i)
        /*0014*/ 	.word	0x00000000


	//----- nvinfo : EIATTR_MIN_STACK_SIZE
	.align		4
.L_3:
        /*0018*/ 	.byte	0x04, 0x12
        /*001a*/ 	.short	(.L_5 - .L_4)
	.align		4
.L_4:
        /*001c*/ 	.word	index@(_Z21calculate_temperaturePfS_i)
        /*0020*/ 	.word	0x00000000
.L_5:


//--------------------- .nv.compat                --------------------------
	.section	.nv.compat,"",@"SHT_CUDA_COMPAT_INFO"
	.align	4
        /*0000*/ 	.byte	0x02, 0x09, 0x00, 0x00, 0x02, 0x02, 0x01, 0x00, 0x02, 0x05, 0x05, 0x00, 0x03, 0x07, 0x01, 0x01
        /*0010*/ 	.byte	0x02, 0x03, 0x00, 0x00, 0x02, 0x06, 0x01, 0x00, 0x04, 0x0b, 0x08, 0x00, 0x09, 0x00, 0x00, 0x00
        /*0020*/ 	.byte	0x00, 0x00, 0x00, 0x00


//--------------------- .nv.info._Z21calculate_temperaturePfS_i --------------------------
	.section	.nv.info._Z21calculate_temperaturePfS_i,"",@"SHT_CUDA_INFO"
	.sectionflags	@""
	.align	4


	//----- nvinfo : EIATTR_CUDA_API_VERSION
	.align		4
        /*0000*/ 	.byte	0x04, 0x37
        /*0002*/ 	.short	(.L_7 - .L_6)
.L_6:
        /*0004*/ 	.word	0x00000082


	//----- nvinfo : EIATTR_KPARAM_INFO
	.align		4
.L_7:
        /*0008*/ 	.byte	0x04, 0x17
        /*000a*/ 	.short	(.L_9 - .L_8)
.L_8:
        /*000c*/ 	.word	0x00000000
        /*0010*/ 	.short	0x0002
        /*0012*/ 	.short	0x0010
        /*0014*/ 	.byte	0x00, 0xf0, 0x11, 0x00


	//----- nvinfo : EIATTR_KPARAM_INFO
	.align		4
.L_9:
        /*0018*/ 	.byte	0x04, 0x17
        /*001a*/ 	.short	(.L_11 - .L_10)
.L_10:
        /*001c*/ 	.word	0x00000000
        /*0020*/ 	.short	0x0001
        /*0022*/ 	.short	0x0008
        /*0024*/ 	.byte	0x00, 0xf5, 0x21, 0x00


	//----- nvinfo : EIATTR_KPARAM_INFO
	.align		4
.L_11:
        /*0028*/ 	.byte	0x04, 0x17
        /*002a*/ 	.short	(.L_13 - .L_12)
.L_12:
        /*002c*/ 	.word	0x00000000
        /*0030*/ 	.short	0x0000
        /*0032*/ 	.short	0x0000
        /*0034*/ 	.byte	0x00, 0xf5, 0x21, 0x00


	//----- nvinfo : EIATTR_SPARSE_MMA_MASK
	.align		4
.L_13:
        /*0038*/ 	.byte	0x03, 0x50
        /*003a*/ 	.short	0x0000


	//----- nvinfo : EIATTR_MAXREG_COUNT
	.align		4
        /*003c*/ 	.byte	0x03, 0x1b
        /*003e*/ 	.short	0x00ff


	//----- nvinfo : EIATTR_MERCURY_ISA_VERSION
	.align		4
        /*0040*/ 	.byte	0x03, 0x5f
        /*0042*/ 	.short	0x0101


	//----- nvinfo : EIATTR_VRC_CTA_INIT_COUNT
	.align		4
        /*0044*/ 	.byte	0x02, 0x4a
	.zero		1
	.zero		1


	//----- nvinfo : EIATTR_EXIT_INSTR_OFFSETS
	.align		4
        /*0048*/ 	.byte	0x04, 0x1c
        /*004a*/ 	.short	(.L_15 - .L_14)


	//   ....[0]....
.L_14:
        /*004c*/ 	.word	0x000000f0


	//   ....[1]....
        /*0050*/ 	.word	0x000002b0


	//----- nvinfo : EIATTR_CBANK_PARAM_SIZE
	.align		4
.L_15:
        /*0054*/ 	.byte	0x03, 0x19
        /*0056*/ 	.short	0x0014


	//----- nvinfo : EIATTR_PARAM_CBANK
	.align		4
        /*0058*/ 	.byte	0x04, 0x0a
        /*005a*/ 	.short	(.L_17 - .L_16)
	.align		4
.L_16:
        /*005c*/ 	.word	index@(.nv.constant0._Z21calculate_temperaturePfS_i)
        /*0060*/ 	.short	0x0380
        /*0062*/ 	.short	0x0014


	//----- nvinfo : EIATTR_SW_WAR
	.align		4
.L_17:
        /*0064*/ 	.byte	0x04, 0x36
        /*0066*/ 	.short	(.L_19 - .L_18)
.L_18:
        /*0068*/ 	.word	0x00000008
.L_19:


//--------------------- .nv.callgraph             --------------------------
	.section	.nv.callgraph,"",@"SHT_CUDA_CALLGRAPH"
	.align	4
	.sectionentsize	8
	.align		4
        /*0000*/ 	.word	0x00000000
	.align		4
        /*0004*/ 	.word	0xffffffff
	.align		4
        /*0008*/ 	.word	0x00000000
	.align		4
        /*000c*/ 	.word	0xfffffffe
	.align		4
        /*0010*/ 	.word	0x00000000
	.align		4
        /*0014*/ 	.word	0xfffffffd
	.align		4
        /*0018*/ 	.word	0x00000000
	.align		4
        /*001c*/ 	.word	0xfffffffc


//--------------------- .text._Z21calculate_temperaturePfS_i --------------------------
	.section	.text._Z21calculate_temperaturePfS_i,"ax",@progbits
	.align	128
        .global         _Z21calculate_temperaturePfS_i
        .type           _Z21calculate_temperaturePfS_i,@function
        .size           _Z21calculate_temperaturePfS_i,(.L_x_1 - _Z21calculate_temperaturePfS_i)
        .other          _Z21calculate_temperaturePfS_i,@"STO_CUDA_ENTRY STV_DEFAULT"
_Z21calculate_temperaturePfS_i:
.text._Z21calculate_temperaturePfS_i:
[----:B------:R-:W-:Y:S01]  /*0000*/  LDC R1, c[0x0][0x37c] ;  /* 0x0000df00ff017b82 */ /* 0x000fe20000000800 */
[----:B------:R-:W0:Y:S07]  /*0010*/  S2R R3, SR_TID.Y ;  /* 0x0000000000037919 */ /* 0x000e2e0000002200 */
[----:B------:R-:W0:Y:S01]  /*0020*/  S2UR UR4, SR_CTAID.Y ;  /* 0x00000000000479c3 */ /* 0x000e220000002600 */
[----:B------:R-:W1:Y:S07]  /*0030*/  S2R R6, SR_TID.X ;  /* 0x0000000000067919 */ /* 0x000e6e0000002100 */
[----:B------:R-:W0:Y:S08]  /*0040*/  LDC R2, c[0x0][0x364] ;  /* 0x0000d900ff027b82 */ /* 0x000e300000000800 */
[----:B------:R-:W2:Y:S08]  /*0050*/  LDC R0, c[0x0][0x390] ;  /* 0x0000e400ff007b82 */ /* 0x000eb00000000800 */
[----:B------:R-:W1:Y:S08]  /*0060*/  S2UR UR5, SR_CTAID.X ;  /* 0x00000000000579c3 */ /* 0x000e700000002500 */
[----:B------:R-:W1:Y:S01]  /*0070*/  LDC R5, c[0x0][0x360] ;  /* 0x0000d800ff057b82 */ /* 0x000e620000000800 */
[----:B0-----:R-:W-:Y:S01]  /*0080*/  IMAD R2, R2, UR4, R3 ;  /* 0x0000000402027c24 */ /* 0x001fe2000f8e0203 */
[----:B--2---:R-:W-:-:S04]  /*0090*/  IADD3 R4, PT, PT, R0, -0x1, RZ ;  /* 0xffffffff00047810 */ /* 0x004fc80007ffe0ff */
[----:B------:R-:W-:-:S04]  /*00a0*/  ISETP.GE.AND P0, PT, R2, R4, PT ;  /* 0x000000040200720c */ /* 0x000fc80003f06270 */
[----:B------:R-:W-:Y:S01]  /*00b0*/  ISETP.EQ.OR P0, PT, R2, RZ, P0 ;  /* 0x000000ff0200720c */ /* 0x000fe20000702670 */
[----:B-1----:R-:W-:-:S05]  /*00c0*/  IMAD R3, R5, UR5, R6 ;  /* 0x0000000505037c24 */ /* 0x002fca000f8e0206 */
[----:B------:R-:W-:-:S04]  /*00d0*/  ISETP.LT.OR P0, PT, R3, 0x1, P0 ;  /* 0x000000010300780c */ /* 0x000fc80000701670 */
[----:B------:R-:W-:-:S13]  /*00e0*/  ISETP.GE.OR P0, PT, R3, R4, P0 ;  /* 0x000000040300720c */ /* 0x000fda0000706670 */
[----:B------:R-:W-:Y:S05]  /*00f0*/  @P0 EXIT ;  /* 0x000000000000094d */ /* 0x000fea0003800000 */
[----:B------:R-:W0:Y:S01]  /*0100*/  LDC.64 R4, c[0x0][0x380] ;  /* 0x0000e000ff047b82 */ /* 0x000e220000000a00 */
[----:B------:R-:W-:Y:S01]  /*0110*/  IADD3 R7, PT, PT, R2, -0x1, RZ ;  /* 0xffffffff02077810 */ /* 0x000fe20007ffe0ff */
[----:B------:R-:W1:Y:S04]  /*0120*/  LDCU.64 UR6, c[0x0][0x380] ;  /* 0x00007000ff0677ac */ /* 0x000e680008000a00 */
[----:B------:R-:W-:Y:S01]  /*0130*/  IMAD R7, R7, R0, RZ ;  /* 0x0000000007077224 */ /* 0x000fe200078e02ff */
[----:B------:R-:W2:Y:S03]  /*0140*/  LDCU.64 UR4, c[0x0][0x358] ;  /* 0x00006b00ff0477ac */ /* 0x000ea60008000a00 */
[----:B------:R-:W-:-:S02]  /*0150*/  IMAD R2, R0, 0x2, R7 ;  /* 0x0000000200027824 */ /* 0x000fc400078e0207 */
[----:B------:R-:W-:-:S03]  /*0160*/  IMAD.IADD R11, R3, 0x1, R7 ;  /* 0x00000001030b7824 */ /* 0x000fc600078e0207 */
[----:B------:R-:W-:Y:S02]  /*0170*/  IADD3 R6, PT, PT, R2, -R0, RZ ;  /* 0x8000000002067210 */ /* 0x000fe40007ffe0ff */
[C---:B------:R-:W-:Y:S02]  /*0180*/  IADD3 R7, PT, PT, R3.reuse, R2, RZ ;  /* 0x0000000203077210 */ /* 0x040fe40007ffe0ff */
[----:B------:R-:W-:-:S04]  /*0190*/  IADD3 R8, P0, PT, R3, R6, RZ ;  /* 0x0000000603087210 */ /* 0x000fc80007f1e0ff */
[----:B------:R-:W-:Y:S01]  /*01a0*/  LEA.HI.X.SX32 R9, R6, RZ, 0x1, P0 ;  /* 0x000000ff06097211 */ /* 0x000fe200000f0eff */
[----:B0-----:R-:W-:Y:S01]  /*01b0*/  IMAD.WIDE R2, R11, 0x4, R4 ;  /* 0x000000040b027825 */ /* 0x001fe200078e0204 */
[----:B-1----:R-:W-:-:S03]  /*01c0*/  LEA R6, P0, R8, UR6, 0x2 ;  /* 0x0000000608067c11 */ /* 0x002fc6000f8010ff */
[----:B------:R-:W-:Y:S01]  /*01d0*/  IMAD.WIDE R4, R7, 0x4, R4 ;  /* 0x0000000407047825 */ /* 0x000fe200078e0204 */
[----:B------:R-:W-:Y:S01]  /*01e0*/  LEA.HI.X R7, R8, UR7, R9, 0x2, P0 ;  /* 0x0000000708077c11 */ /* 0x000fe200080f1409 */
[----:B--2---:R-:W2:Y:S01]  /*01f0*/  LDG.E R2, desc[UR4][R2.64] ;  /* 0x0000000402027981 */ /* 0x004ea2000c1e1900 */
[----:B------:R-:W0:Y:S03]  /*0200*/  LDC.64 R8, c[0x0][0x388] ;  /* 0x0000e200ff087b82 */ /* 0x000e260000000a00 */
[----:B------:R-:W2:Y:S04]  /*0210*/  LDG.E R5, desc[UR4][R4.64] ;  /* 0x0000000404057981 */ /* 0x000ea8000c1e1900 */
[----:B------:R-:W3:Y:S04]  /*0220*/  LDG.E R13, desc[UR4][R6.64+0x4] ;  /* 0x00000404060d7981 */ /* 0x000ee8000c1e1900 */
[----:B------:R-:W4:Y:S01]  /*0230*/  LDG.E R15, desc[UR4][R6.64+-0x4] ;  /* 0xfffffc04060f7981 */ /* 0x000f22000c1e1900 */
[----:B------:R-:W-:-:S05]  /*0240*/  IADD3 R11, PT, PT, R11, R0, RZ ;  /* 0x000000000b0b7210 */ /* 0x000fca0007ffe0ff */
[----:B0-----:R-:W-:-:S04]  /*0250*/  IMAD.WIDE R8, R11, 0x4, R8 ;  /* 0x000000040b087825 */ /* 0x001fc800078e0208 */
[----:B--2---:R-:W-:-:S04]  /*0260*/  FADD R10, R2, R5 ;  /* 0x00000005020a7221 */ /* 0x004fc80000000000 */
[----:B---3--:R-:W-:-:S04]  /*0270*/  FADD R10, R10, R13 ;  /* 0x0000000d0a0a7221 */ /* 0x008fc80000000000 */
[----:B----4-:R-:W-:-:S04]  /*0280*/  FADD R10, R10, R15 ;  /* 0x0000000f0a0a7221 */ /* 0x010fc80000000000 */
[----:B------:R-:W-:-:S05]  /*0290*/  FMUL R11, R10, 0.25 ;  /* 0x3e8000000a0b7820 */ /* 0x000fca0000400000 */
[----:B------:R-:W-:Y:S01]  /*02a0*/  STG.E desc[UR4][R8.64], R11 ;  /* 0x0000000b08007986 */ /* 0x000fe2000c101904 */
[----:B------:R-:W-:Y:S05]  /*02b0*/  EXIT ;  /* 0x000000000000794d */ /* 0x000fea0003800000 */
.L_x_0:
[----:B------:R-:W-:-:S00]  /*02c0*/  BRA `(.L_x_0) ;  /* 0xfffffffc00fc7947 */ /* 0x000fc0000383ffff */
[----:B------:R-:W-:-:S00]  /*02d0*/  NOP ;  /* 0x0000000000007918 */ /* 0x000fc00000000000 */
        /* <DEDUP_REMOVED lines=10> */
.L_x_1:


//--------------------- .nv.shared.reserved.0     --------------------------
	.section	.nv.shared.reserved.0,"aw",@nobits
	.weak		__nv_reservedSMEM_offset_0_alias
	.size		__nv_reservedSMEM_offset_0_alias, 0, 64
	.other		__nv_reservedSMEM_offset_0_alias,@"STO_CUDA_RESERVED_SHARED STV_DEFAULT"
__nv_reservedSMEM_offset_0_alias:
	.zero		0
	.zero		64


//--------------------- .nv.constant0._Z21calculate_temperaturePfS_i --------------------------
	.section	.nv.constant0._Z21calculate_temperaturePfS_i,"a",@progbits
	.sectionflags	@""
	.align	4
.nv.constant0._Z21calculate_temperaturePfS_i:
	.zero		916


//--------------------- SYMBOLS --------------------------

	.type		.nv.reservedSmem.offset0,@object
	.size		.nv.reservedSmem.offset0,0x4
